//
// Generated by NVIDIA NVVM Compiler
//
// Compiler Build ID: CL-36424714
// Cuda compilation tools, release 13.0, V13.0.88
// Based on NVVM 20.0.0
//

.version 9.0
.target sm_100
.address_size 64

	// .globl	_Z17measure_max_flopsPf

.visible .entry _Z17measure_max_flopsPf(
	.param .u64 .ptr .align 1 _Z17measure_max_flopsPf_param_0
)
{
	.reg .pred 	%p<2>;
	.reg .b32 	%r<9>;
	.reg .b32 	%f<30>;
	.reg .b64 	%rd<4>;

	ld.param.u64 	%rd3, [_Z17measure_max_flopsPf_param_0];
	mov.u32 	%r4, %ctaid.x;
	mov.u32 	%r5, %tid.x;
	// begin inline asm
	mad.lo.u32 %r3, %r4, 1024, %r5;
	// end inline asm
	// begin inline asm
	mad.wide.u32 %rd2, %r3, 4, %rd3;
	// end inline asm
	ld.f32 	%f1, [%rd2];
	mov.f32 	%f29, 0f00000000;
	mov.b32 	%r8, 0;
$L__BB0_1:
	// begin inline asm
	fma.rn.f32 %f29, %f1, %f1, %f29;
	// end inline asm
	// begin inline asm
	fma.rn.f32 %f29, %f1, %f1, %f29;
	// end inline asm
	// begin inline asm
	fma.rn.f32 %f29, %f1, %f1, %f29;
	// end inline asm
	// begin inline asm
	fma.rn.f32 %f29, %f1, %f1, %f29;
	// end inline asm
	// begin inline asm
	fma.rn.f32 %f29, %f1, %f1, %f29;
	// end inline asm
	// begin inline asm
	fma.rn.f32 %f29, %f1, %f1, %f29;
	// end inline asm
	// begin inline asm
	fma.rn.f32 %f29, %f1, %f1, %f29;
	// end inline asm
	// begin inline asm
	fma.rn.f32 %f29, %f1, %f1, %f29;
	// end inline asm
	add.s32 	%r8, %r8, 8;
	setp.ne.s32 	%p1, %r8, 7000;
	@%p1 bra 	$L__BB0_1;
	st.f32 	[%rd2], %f29;
	ret;

}


// ===== COMPILED SASS (sm_100) =====

	.target	sm_100

	.elftype	@"ET_EXEC"


//--------------------- .note.nv.tkinfo           --------------------------
	.section	.note.nv.tkinfo,"",@"SHT_NOTE"
	.sectionflags	@"SHF_NOTE_NV_TKINFO"
	.tkinfo
        /*0018*/ 	.word	0x00000002
        /*0030*/ 	.string	""
        /*0030*/ 	.string	"ptxas"
        /*0030*/ 	.string	"Cuda compilation tools, release 13.0, V13.0.88"
        /*0030*/ 	.string	"Build cuda_13.0.r13.0/compiler.36424714_0"
        /*0030*/ 	.string	"-arch sm_100 -m 64 "



//--------------------- .note.nv.cuinfo           --------------------------
	.section	.note.nv.cuinfo,"",@"SHT_NOTE"
	.sectionflags	@"SHF_NOTE_NV_CUINFO"
        /*0018*/ 	.short	0x0002
        /*001a*/ 	.short	0x0064
        /*001c*/ 	.short	0x0082
	.zero		2


//--------------------- .nv.info                  --------------------------
	.section	.nv.info,"",@"SHT_CUDA_INFO"
	.align	4


	//----- nvinfo : EIATTR_REGCOUNT
	.align		4
        /*0000*/ 	.byte	0x04, 0x2f
        /*0002*/ 	.short	(.L_1 - .L_0)
	.align		4
.L_0:
        /*0004*/ 	.word	index@(_Z17measure_max_flopsPf)
        /*0008*/ 	.word	0x00000008


	//----- nvinfo : EIATTR_FRAME_SIZE
	.align		4
.L_1:
        /*000c*/ 	.byte	0x04, 0x11
        /*000e*/ 	.short	(.L_3 - .L_2)
	.align		4
.L_2:
        /*0010*/ 	.word	index@(_Z17measure_max_flopsPf)
        /*0014*/ 	.word	0x00000000


	//----- nvinfo : EIATTR_MIN_STACK_SIZE
	.align		4
.L_3:
        /*0018*/ 	.byte	0x04, 0x12
        /*001a*/ 	.short	(.L_5 - .L_4)
	.align		4
.L_4:
        /*001c*/ 	.word	index@(_Z17measure_max_flopsPf)
        /*0020*/ 	.word	0x00000000
.L_5:


//--------------------- .nv.compat                --------------------------
	.section	.nv.compat,"",@"SHT_CUDA_COMPAT_INFO"
	.align	4
        /*0000*/ 	.byte	0x02, 0x09, 0x00, 0x00, 0x02, 0x02, 0x01, 0x00, 0x02, 0x05, 0x05, 0x00, 0x03, 0x07, 0x01, 0x01
        /*0010*/ 	.byte	0x02, 0x03, 0x00, 0x00, 0x02, 0x06, 0x01, 0x00, 0x04, 0x0b, 0x08, 0x00, 0x09, 0x00, 0x00, 0x00
        /*0020*/ 	.byte	0x00, 0x00, 0x00, 0x00


//--------------------- .nv.info._Z17measure_max_flopsPf --------------------------
	.section	.nv.info._Z17measure_max_flopsPf,"",@"SHT_CUDA_INFO"
	.sectionflags	@""
	.align	4


	//----- nvinfo : EIATTR_CUDA_API_VERSION
	.align		4
        /*0000*/ 	.byte	0x04, 0x37
        /*0002*/ 	.short	(.L_7 - .L_6)
.L_6:
        /*0004*/ 	.word	0x00000082


	//----- nvinfo : EIATTR_KPARAM_INFO
	.align		4
.L_7:
        /*0008*/ 	.byte	0x04, 0x17
        /*000a*/ 	.short	(.L_9 - .L_8)
.L_8:
        /*000c*/ 	.word	0x00000000
        /*0010*/ 	.short	0x0000
        /*0012*/ 	.short	0x0000
        /*0014*/ 	.byte	0x00, 0xf5, 0x21, 0x00


	//----- nvinfo : EIATTR_SPARSE_MMA_MASK
	.align		4
.L_9:
        /*0018*/ 	.byte	0x03, 0x50
        /*001a*/ 	.short	0x0000


	//----- nvinfo : EIATTR_MAXREG_COUNT
	.align		4
        /*001c*/ 	.byte	0x03, 0x1b
        /*001e*/ 	.short	0x00ff


	//----- nvinfo : EIATTR_MERCURY_ISA_VERSION
	.align		4
        /*0020*/ 	.byte	0x03, 0x5f
        /*0022*/ 	.short	0x0101


	//----- nvinfo : EIATTR_VRC_CTA_INIT_COUNT
	.align		4
        /*0024*/ 	.byte	0x02, 0x4a
	.zero		1
	.zero		1


	//----- nvinfo : EIATTR_EXIT_INSTR_OFFSETS
	.align		4
        /*0028*/ 	.byte	0x04, 0x1c
        /*002a*/ 	.short	(.L_11 - .L_10)


	//   ....[0]....
.L_10:
        /*002c*/ 	.word	0x00001460


	//----- nvinfo : EIATTR_CBANK_PARAM_SIZE
	.align		4
.L_11:
        /*0030*/ 	.byte	0x03, 0x19
        /*0032*/ 	.short	0x0008


	//----- nvinfo : EIATTR_PARAM_CBANK
	.align		4
        /*0034*/ 	.byte	0x04, 0x0a
        /*0036*/ 	.short	(.L_13 - .L_12)
	.align		4
.L_12:
        /*0038*/ 	.word	index@(.nv.constant0._Z17measure_max_flopsPf)
        /*003c*/ 	.short	0x0380
        /*003e*/ 	.short	0x0008


	//----- nvinfo : EIATTR_SW_WAR
	.align		4
.L_13:
        /*0040*/ 	.byte	0x04, 0x36
        /*0042*/ 	.short	(.L_15 - .L_14)
.L_14:
        /*0044*/ 	.word	0x00000008
.L_15:


//--------------------- .nv.callgraph             --------------------------
	.section	.nv.callgraph,"",@"SHT_CUDA_CALLGRAPH"
	.align	4
	.sectionentsize	8
	.align		4
        /*0000*/ 	.word	0x00000000
	.align		4
        /*0004*/ 	.word	0xffffffff
	.align		4
        /*0008*/ 	.word	0x00000000
	.align		4
        /*000c*/ 	.word	0xfffffffe
	.align		4
        /*0010*/ 	.word	0x00000000
	.align		4
        /*0014*/ 	.word	0xfffffffd
	.align		4
        /*0018*/ 	.word	0x00000000
	.align		4
        /*001c*/ 	.word	0xfffffffc


//--------------------- .text._Z17measure_max_flopsPf --------------------------
	.section	.text._Z17measure_max_flopsPf,"ax",@progbits
	.align	128
        .global         _Z17measure_max_flopsPf
        .type           _Z17measure_max_flopsPf,@function
        .size           _Z17measure_max_flopsPf,(.L_x_2 - _Z17measure_max_flopsPf)
        .other          _Z17measure_max_flopsPf,@"STO_CUDA_ENTRY STV_DEFAULT"
_Z17measure_max_flopsPf:
.text._Z17measure_max_flopsPf:
[----:B------:R-:W-:Y:S01]  /*0000*/  LDC R1, c[0x0][0x37c] ;  /* 0x0000df00ff017b82 */ /* 0x000fe20000000800 */
[----:B------:R-:W0:Y:S01]  /*0010*/  S2R R0, SR_CTAID.X ;  /* 0x0000000000007919 */ /* 0x000e220000002500 */
[----:B------:R-:W1:Y:S01]  /*0020*/  LDCU.64 UR4, c[0x0][0x380] ;  /* 0x00007000ff0477ac */ /* 0x000e620008000a00 */
[----:B------:R-:W0:Y:S01]  /*0030*/  S2R R3, SR_TID.X ;  /* 0x0000000000037919 */ /* 0x000e220000002100 */
[----:B------:R-:W2:Y:S01]  /*0040*/  LDCU.64 UR6, c[0x0][0x358] ;  /* 0x00006b00ff0677ac */ /* 0x000ea20008000a00 */
[----:B0-----:R-:W-:-:S04]  /*0050*/  LEA R0, R0, R3, 0xa ;  /* 0x0000000300007211 */ /* 0x001fc800078e50ff */
[----:B-1----:R-:W-:-:S04]  /*0060*/  LEA R2, P0, R0, UR4, 0x2 ;  /* 0x0000000400027c11 */ /* 0x002fc8000f8010ff */
[----:B------:R-:W-:-:S05]  /*0070*/  LEA.HI.X R3, R0, UR5, RZ, 0x2, P0 ;  /* 0x0000000500037c11 */ /* 0x000fca00080f14ff */
[----:B--2---:R-:W2:Y:S01]  /*0080*/  LD.E R0, desc[UR6][R2.64] ;  /* 0x0000000602007980 */ /* 0x004ea2000c101900 */
[----:B------:R-:W-:Y:S01]  /*0090*/  UMOV UR4, 0x8 ;  /* 0x0000000800047882 */ /* 0x000fe20000000000 */
[----:B--2---:R-:W-:-:S04]  /*00a0*/  FFMA R5, R0, R0, RZ ;  /* 0x0000000000057223 */ /* 0x004fc800000000ff */
[----:B------:R-:W-:-:S04]  /*00b0*/  FFMA R5, R0, R0, R5 ;  /* 0x0000000000057223 */ /* 0x000fc80000000005 */
[----:B------:R-:W-:-:S04]  /*00c0*/  FFMA R5, R0, R0, R5 ;  /* 0x0000000000057223 */ /* 0x000fc80000000005 */
[----:B------:R-:W-:-:S04]  /*00d0*/  FFMA R5, R0, R0, R5 ;  /* 0x0000000000057223 */ /* 0x000fc80000000005 */
[----:B------:R-:W-:-:S04]  /*00e0*/  FFMA R5, R0, R0, R5 ;  /* 0x0000000000057223 */ /* 0x000fc80000000005 */
[----:B------:R-:W-:-:S04]  /*00f0*/  FFMA R5, R0, R0, R5 ;  /* 0x0000000000057223 */ /* 0x000fc80000000005 */
[----:B------:R-:W-:-:S04]  /*0100*/  FFMA R5, R0, R0, R5 ;  /* 0x0000000000057223 */ /* 0x000fc80000000005 */
[----:B------:R-:W-:-:S07]  /*0110*/  FFMA R5, R0, R0, R5 ;  /* 0x0000000000057223 */ /* 0x000fce0000000005 */
.L_x_0:
[----:B------:R-:W-:Y:S01]  /*0120*/  FFMA R5, R0, R0, R5 ;  /* 0x0000000000057223 */ /* 0x000fe20000000005 */
[----:B------:R-:W-:-:S03]  /*0130*/  UIADD3 UR4, UPT, UPT, UR4, 0x130, URZ ;  /* 0x0000013004047890 */ /* 0x000fc6000fffe0ff */
[----:B------:R-:W-:Y:S01]  /*0140*/  FFMA R5, R0, R0, R5 ;  /* 0x0000000000057223 */ /* 0x000fe20000000005 */
[----:B------:R-:W-:-:S03]  /*0150*/  UISETP.NE.AND UP0, UPT, UR4, 0x1b58, UPT ;  /* 0x00001b580400788c */ /* 0x000fc6000bf05270 */
[----:B------:R-:W-:-:S04]  /*0160*/  FFMA R5, R0, R0, R5 ;  /* 0x0000000000057223 */ /* 0x000fc80000000005 */
        /* <DEDUP_REMOVED lines=300> */
[----:B------:R-:W-:Y:S01]  /*1430*/  FFMA R5, R0, R0, R5 ;  /* 0x0000000000057223 */ /* 0x000fe20000000005 */
[----:B------:R-:W-:Y:S06]  /*1440*/  BRA.U UP0, `(.L_x_0) ;  /* 0xffffffed00347547 */ /* 0x000fec000b83ffff */
[----:B------:R-:W-:Y:S01]  /*1450*/  ST.E desc[UR6][R2.64], R5 ;  /* 0x0000000502007985 */ /* 0x000fe2000c101906 */
[----:B------:R-:W-:Y:S05]  /*1460*/  EXIT ;  /* 0x000000000000794d */ /* 0x000fea0003800000 */
.L_x_1:
[----:B------:R-:W-:-:S00]  /*1470*/  BRA `(.L_x_1) ;  /* 0xfffffffc00fc7947 */ /* 0x000fc0000383ffff */
[----:B------:R-:W-:-:S00]  /*1480*/  NOP ;  /* 0x0000000000007918 */ /* 0x000fc00000000000 */
[----:B------:R-:W-:-:S00]  /*1490*/  NOP ;  /* 0x0000000000007918 */ /* 0x000fc00000000000 */
[----:B------:R-:W-:-:S00]  /*14a0*/  NOP ;  /* 0x0000000000007918 */ /* 0x000fc00000000000 */
[----:B------:R-:W-:-:S00]  /*14b0*/  NOP ;  /* 0x0000000000007918 */ /* 0x000fc00000000000 */
[----:B------:R-:W-:-:S00]  /*14c0*/  NOP ;  /* 0x0000000000007918 */ /* 0x000fc00000000000 */
[----:B------:R-:W-:-:S00]  /*14d0*/  NOP ;  /* 0x0000000000007918 */ /* 0x000fc00000000000 */
[----:B------:R-:W-:-:S00]  /*14e0*/  NOP ;  /* 0x0000000000007918 */ /* 0x000fc00000000000 */
[----:B------:R-:W-:-:S00]  /*14f0*/  NOP ;  /* 0x0000000000007918 */ /* 0x000fc00000000000 */
.L_x_2:


//--------------------- .nv.shared.reserved.0     --------------------------
	.section	.nv.shared.reserved.0,"aw",@nobits
	.weak		__nv_reservedSMEM_offset_0_alias
	.size		__nv_reservedSMEM_offset_0_alias, 0, 64
	.other		__nv_reservedSMEM_offset_0_alias,@"STO_CUDA_RESERVED_SHARED STV_DEFAULT"
__nv_reservedSMEM_offset_0_alias:
	.zero		0
	.zero		64


//--------------------- .nv.constant0._Z17measure_max_flopsPf --------------------------
	.section	.nv.constant0._Z17measure_max_flopsPf,"a",@progbits
	.sectionflags	@""
	.align	4
.nv.constant0._Z17measure_max_flopsPf:
	.zero		904


//--------------------- SYMBOLS --------------------------

	.type		.nv.reservedSmem.offset0,@object
	.size		.nv.reservedSmem.offset0,0x4
